//
// Generated by NVIDIA NVVM Compiler
//
// Compiler Build ID: CL-36424714
// Cuda compilation tools, release 13.0, V13.0.88
// Based on NVVM 20.0.0
//

.version 9.0
.target sm_100
.address_size 64

	// .globl	_Z9sumArraysPdS_S_

.visible .entry _Z9sumArraysPdS_S_(
	.param .u64 .ptr .align 1 _Z9sumArraysPdS_S__param_0,
	.param .u64 .ptr .align 1 _Z9sumArraysPdS_S__param_1,
	.param .u64 .ptr .align 1 _Z9sumArraysPdS_S__param_2
)
{
	.reg .b32 	%r<5>;
	.reg .b64 	%rd<11>;
	.reg .b64 	%fd<4>;

	ld.param.u64 	%rd1, [_Z9sumArraysPdS_S__param_0];
	ld.param.u64 	%rd2, [_Z9sumArraysPdS_S__param_1];
	ld.param.u64 	%rd3, [_Z9sumArraysPdS_S__param_2];
	cvta.to.global.u64 	%rd4, %rd3;
	cvta.to.global.u64 	%rd5, %rd2;
	cvta.to.global.u64 	%rd6, %rd1;
	mov.u32 	%r1, %ntid.x;
	mov.u32 	%r2, %ctaid.x;
	mov.u32 	%r3, %tid.x;
	mad.lo.s32 	%r4, %r1, %r2, %r3;
	mul.wide.s32 	%rd7, %r4, 8;
	add.s64 	%rd8, %rd6, %rd7;
	ld.global.f64 	%fd1, [%rd8];
	add.s64 	%rd9, %rd5, %rd7;
	ld.global.f64 	%fd2, [%rd9];
	add.f64 	%fd3, %fd1, %fd2;
	add.s64 	%rd10, %rd4, %rd7;
	st.global.f64 	[%rd10], %fd3;
	ret;

}


// ===== COMPILED SASS (sm_100) =====

	.target	sm_100

	.elftype	@"ET_EXEC"


//--------------------- .note.nv.tkinfo           --------------------------
	.section	.note.nv.tkinfo,"",@"SHT_NOTE"
	.sectionflags	@"SHF_NOTE_NV_TKINFO"
	.tkinfo
        /*0018*/ 	.word	0x00000002
        /*0030*/ 	.string	""
        /*0030*/ 	.string	"ptxas"
        /*0030*/ 	.string	"Cuda compilation tools, release 13.0, V13.0.88"
        /*0030*/ 	.string	"Build cuda_13.0.r13.0/compiler.36424714_0"
        /*0030*/ 	.string	"-arch sm_100 -m 64 "



//--------------------- .note.nv.cuinfo           --------------------------
	.section	.note.nv.cuinfo,"",@"SHT_NOTE"
	.sectionflags	@"SHF_NOTE_NV_CUINFO"
        /*0018*/ 	.short	0x0002
        /*001a*/ 	.short	0x0064
        /*001c*/ 	.short	0x0082
	.zero		2


//--------------------- .nv.info                  --------------------------
	.section	.nv.info,"",@"SHT_CUDA_INFO"
	.align	4


	//----- nvinfo : EIATTR_REGCOUNT
	.align		4
        /*0000*/ 	.byte	0x04, 0x2f
        /*0002*/ 	.short	(.L_1 - .L_0)
	.align		4
.L_0:
        /*0004*/ 	.word	index@(_Z9sumArraysPdS_S_)
        /*0008*/ 	.word	0x0000000e


	//----- nvinfo : EIATTR_FRAME_SIZE
	.align		4
.L_1:
        /*000c*/ 	.byte	0x04, 0x11
        /*000e*/ 	.short	(.L_3 - .L_2)
	.align		4
.L_2:
        /*0010*/ 	.word	index@(_Z9sumArraysPdS_S_)
        /*0014*/ 	.word	0x00000000


	//----- nvinfo : EIATTR_MIN_STACK_SIZE
	.align		4
.L_3:
        /*0018*/ 	.byte	0x04, 0x12
        /*001a*/ 	.short	(.L_5 - .L_4)
	.align		4
.L_4:
        /*001c*/ 	.word	index@(_Z9sumArraysPdS_S_)
        /*0020*/ 	.word	0x00000000
.L_5:


//--------------------- .nv.compat                --------------------------
	.section	.nv.compat,"",@"SHT_CUDA_COMPAT_INFO"
	.align	4
        /*0000*/ 	.byte	0x02, 0x09, 0x00, 0x00, 0x02, 0x02, 0x01, 0x00, 0x02, 0x05, 0x05, 0x00, 0x03, 0x07, 0x01, 0x01
        /*0010*/ 	.byte	0x02, 0x03, 0x00, 0x00, 0x02, 0x06, 0x01, 0x00, 0x04, 0x0b, 0x08, 0x00, 0x01, 0x00, 0x00, 0x00
        /*0020*/ 	.byte	0x00, 0x00, 0x00, 0x00


//--------------------- .nv.info._Z9sumArraysPdS_S_ --------------------------
	.section	.nv.info._Z9sumArraysPdS_S_,"",@"SHT_CUDA_INFO"
	.sectionflags	@""
	.align	4


	//----- nvinfo : EIATTR_CUDA_API_VERSION
	.align		4
        /*0000*/ 	.byte	0x04, 0x37
        /*0002*/ 	.short	(.L_7 - .L_6)
.L_6:
        /*0004*/ 	.word	0x00000082


	//----- nvinfo : EIATTR_KPARAM_INFO
	.align		4
.L_7:
        /*0008*/ 	.byte	0x04, 0x17
        /*000a*/ 	.short	(.L_9 - .L_8)
.L_8:
        /*000c*/ 	.word	0x00000000
        /*0010*/ 	.short	0x0002
        /*0012*/ 	.short	0x0010
        /*0014*/ 	.byte	0x00, 0xf5, 0x21, 0x00


	//----- nvinfo : EIATTR_KPARAM_INFO
	.align		4
.L_9:
        /*0018*/ 	.byte	0x04, 0x17
        /*001a*/ 	.short	(.L_11 - .L_10)
.L_10:
        /*001c*/ 	.word	0x00000000
        /*0020*/ 	.short	0x0001
        /*0022*/ 	.short	0x0008
        /*0024*/ 	.byte	0x00, 0xf5, 0x21, 0x00


	//----- nvinfo : EIATTR_KPARAM_INFO
	.align		4
.L_11:
        /*0028*/ 	.byte	0x04, 0x17
        /*002a*/ 	.short	(.L_13 - .L_12)
.L_12:
        /*002c*/ 	.word	0x00000000
        /*0030*/ 	.short	0x0000
        /*0032*/ 	.short	0x0000
        /*0034*/ 	.byte	0x00, 0xf5, 0x21, 0x00


	//----- nvinfo : EIATTR_SPARSE_MMA_MASK
	.align		4
.L_13:
        /*0038*/ 	.byte	0x03, 0x50
        /*003a*/ 	.short	0x0000


	//----- nvinfo : EIATTR_MAXREG_COUNT
	.align		4
        /*003c*/ 	.byte	0x03, 0x1b
        /*003e*/ 	.short	0x00ff


	//----- nvinfo : EIATTR_MERCURY_ISA_VERSION
	.align		4
        /*0040*/ 	.byte	0x03, 0x5f
        /*0042*/ 	.short	0x0101


	//----- nvinfo : EIATTR_VRC_CTA_INIT_COUNT
	.align		4
        /*0044*/ 	.byte	0x02, 0x4a
	.zero		1
	.zero		1


	//----- nvinfo : EIATTR_EXIT_INSTR_OFFSETS
	.align		4
        /*0048*/ 	.byte	0x04, 0x1c
        /*004a*/ 	.short	(.L_15 - .L_14)


	//   ....[0]....
.L_14:
        /*004c*/ 	.word	0x00000100


	//----- nvinfo : EIATTR_CBANK_PARAM_SIZE
	.align		4
.L_15:
        /*0050*/ 	.byte	0x03, 0x19
        /*0052*/ 	.short	0x0018


	//----- nvinfo : EIATTR_PARAM_CBANK
	.align		4
        /*0054*/ 	.byte	0x04, 0x0a
        /*0056*/ 	.short	(.L_17 - .L_16)
	.align		4
.L_16:
        /*0058*/ 	.word	index@(.nv.constant0._Z9sumArraysPdS_S_)
        /*005c*/ 	.short	0x0380
        /*005e*/ 	.short	0x0018


	//----- nvinfo : EIATTR_SW_WAR
	.align		4
.L_17:
        /*0060*/ 	.byte	0x04, 0x36
        /*0062*/ 	.short	(.L_19 - .L_18)
.L_18:
        /*0064*/ 	.word	0x00000008
.L_19:


//--------------------- .nv.callgraph             --------------------------
	.section	.nv.callgraph,"",@"SHT_CUDA_CALLGRAPH"
	.align	4
	.sectionentsize	8
	.align		4
        /*0000*/ 	.word	0x00000000
	.align		4
        /*0004*/ 	.word	0xffffffff
	.align		4
        /*0008*/ 	.word	0x00000000
	.align		4
        /*000c*/ 	.word	0xfffffffe
	.align		4
        /*0010*/ 	.word	0x00000000
	.align		4
        /*0014*/ 	.word	0xfffffffd
	.align		4
        /*0018*/ 	.word	0x00000000
	.align		4
        /*001c*/ 	.word	0xfffffffc


//--------------------- .text._Z9sumArraysPdS_S_  --------------------------
	.section	.text._Z9sumArraysPdS_S_,"ax",@progbits
	.align	128
        .global         _Z9sumArraysPdS_S_
        .type           _Z9sumArraysPdS_S_,@function
        .size           _Z9sumArraysPdS_S_,(.L_x_1 - _Z9sumArraysPdS_S_)
        .other          _Z9sumArraysPdS_S_,@"STO_CUDA_ENTRY STV_DEFAULT"
_Z9sumArraysPdS_S_:
.text._Z9sumArraysPdS_S_:
[----:B------:R-:W-:Y:S01]  /*0000*/  LDC R1, c[0x0][0x37c] ;  /* 0x0000df00ff017b82 */ /* 0x000fe20000000800 */
[----:B------:R-:W0:Y:S07]  /*0010*/  S2R R11, SR_CTAID.X ;  /* 0x00000000000b7919 */ /* 0x000e2e0000002500 */
[----:B------:R-:W1:Y:S01]  /*0020*/  LDC.64 R2, c[0x0][0x380] ;  /* 0x0000e000ff027b82 */ /* 0x000e620000000a00 */
[----:B------:R-:W0:Y:S01]  /*0030*/  LDCU UR6, c[0x0][0x360] ;  /* 0x00006c00ff0677ac */ /* 0x000e220008000800 */
[----:B------:R-:W0:Y:S01]  /*0040*/  S2R R0, SR_TID.X ;  /* 0x0000000000007919 */ /* 0x000e220000002100 */
[----:B------:R-:W2:Y:S05]  /*0050*/  LDCU.64 UR4, c[0x0][0x358] ;  /* 0x00006b00ff0477ac */ /* 0x000eaa0008000a00 */
[----:B------:R-:W3:Y:S08]  /*0060*/  LDC.64 R4, c[0x0][0x388] ;  /* 0x0000e200ff047b82 */ /* 0x000ef00000000a00 */
[----:B------:R-:W4:Y:S01]  /*0070*/  LDC.64 R8, c[0x0][0x390] ;  /* 0x0000e400ff087b82 */ /* 0x000f220000000a00 */
[----:B0-----:R-:W-:-:S04]  /*0080*/  IMAD R11, R11, UR6, R0 ;  /* 0x000000060b0b7c24 */ /* 0x001fc8000f8e0200 */
[----:B-1----:R-:W-:-:S04]  /*0090*/  IMAD.WIDE R2, R11, 0x8, R2 ;  /* 0x000000080b027825 */ /* 0x002fc800078e0202 */
[C---:B---3--:R-:W-:Y:S02]  /*00a0*/  IMAD.WIDE R4, R11.reuse, 0x8, R4 ;  /* 0x000000080b047825 */ /* 0x048fe400078e0204 */
[----:B--2---:R-:W2:Y:S04]  /*00b0*/  LDG.E.64 R2, desc[UR4][R2.64] ;  /* 0x0000000402027981 */ /* 0x004ea8000c1e1b00 */
[----:B------:R-:W2:Y:S01]  /*00c0*/  LDG.E.64 R4, desc[UR4][R4.64] ;  /* 0x0000000404047981 */ /* 0x000ea2000c1e1b00 */
[----:B----4-:R-:W-:Y:S01]  /*00d0*/  IMAD.WIDE R8, R11, 0x8, R8 ;  /* 0x000000080b087825 */ /* 0x010fe200078e0208 */
[----:B--2---:R-:W-:-:S07]  /*00e0*/  DADD R6, R2, R4 ;  /* 0x0000000002067229 */ /* 0x004fce0000000004 */
[----:B------:R-:W-:Y:S01]  /*00f0*/  STG.E.64 desc[UR4][R8.64], R6 ;  /* 0x0000000608007986 */ /* 0x000fe2000c101b04 */
[----:B------:R-:W-:Y:S05]  /*0100*/  EXIT ;  /* 0x000000000000794d */ /* 0x000fea0003800000 */
.L_x_0:
[----:B------:R-:W-:-:S00]  /*0110*/  BRA `(.L_x_0) ;  /* 0xfffffffc00fc7947 */ /* 0x000fc0000383ffff */
[----:B------:R-:W-:-:S00]  /*0120*/  NOP ;  /* 0x0000000000007918 */ /* 0x000fc00000000000 */
        /* <DEDUP_REMOVED lines=13> */
.L_x_1:


//--------------------- .nv.shared.reserved.0     --------------------------
	.section	.nv.shared.reserved.0,"aw",@nobits
	.weak		__nv_reservedSMEM_offset_0_alias
	.size		__nv_reservedSMEM_offset_0_alias, 0, 64
	.other		__nv_reservedSMEM_offset_0_alias,@"STO_CUDA_RESERVED_SHARED STV_DEFAULT"
__nv_reservedSMEM_offset_0_alias:
	.zero		0
	.zero		64


//--------------------- .nv.constant0._Z9sumArraysPdS_S_ --------------------------
	.section	.nv.constant0._Z9sumArraysPdS_S_,"a",@progbits
	.sectionflags	@""
	.align	4
.nv.constant0._Z9sumArraysPdS_S_:
	.zero		920


//--------------------- SYMBOLS --------------------------

	.type		.nv.reservedSmem.offset0,@object
	.size		.nv.reservedSmem.offset0,0x4
